	.headerflags	@"EF_CUDA_TEXMODE_UNIFIED EF_CUDA_64BIT_ADDRESS EF_CUDA_SM86 EF_CUDA_VIRTUAL_SM(EF_CUDA_SM86)"
	.elftype	@"ET_EXEC"


//--------------------- .nv.info                  --------------------------
	.section	.nv.info,"",@"SHT_CUDA_INFO"
	.align	4


	//----- nvinfo : EIATTR_REGCOUNT
	.align		4
        /*0000*/ 	.byte	0x04, 0x2f
        /*0002*/ 	.short	(.L_1 - .L_0)
	.align		4
.L_0:
        /*0004*/ 	.word	index@(triton_)
        /*0008*/ 	.word	0x0000000e


	//----- nvinfo : EIATTR_MAX_STACK_SIZE
	.align		4
.L_1:
        /*000c*/ 	.byte	0x04, 0x23
        /*000e*/ 	.short	(.L_3 - .L_2)
	.align		4
.L_2:
        /*0010*/ 	.word	index@(triton_)
        /*0014*/ 	.word	0x00000000


	//----- nvinfo : EIATTR_MIN_STACK_SIZE
	.align		4
.L_3:
        /*0018*/ 	.byte	0x04, 0x12
        /*001a*/ 	.short	(.L_5 - .L_4)
	.align		4
.L_4:
        /*001c*/ 	.word	index@(triton_)
        /*0020*/ 	.word	0x00000000


	//----- nvinfo : EIATTR_FRAME_SIZE
	.align		4
.L_5:
        /*0024*/ 	.byte	0x04, 0x11
        /*0026*/ 	.short	(.L_7 - .L_6)
	.align		4
.L_6:
        /*0028*/ 	.word	index@(triton_)
        /*002c*/ 	.word	0x00000000
.L_7:


//--------------------- .nv.info.triton_          --------------------------
	.section	.nv.info.triton_,"",@"SHT_CUDA_INFO"
	.align	4


	//----- nvinfo : EIATTR_CUDA_API_VERSION
	.align		4
        /*0000*/ 	.byte	0x04, 0x37
        /*0002*/ 	.short	(.L_9 - .L_8)
.L_8:
        /*0004*/ 	.word	0x0000007b


	//----- nvinfo : EIATTR_SW2861232_WAR
	.align		4
.L_9:
        /*0008*/ 	.byte	0x01, 0x35
	.zero		2


	//----- nvinfo : EIATTR_PARAM_CBANK
	.align		4
        /*000c*/ 	.byte	0x04, 0x0a
        /*000e*/ 	.short	(.L_11 - .L_10)
	.align		4
.L_10:
        /*0010*/ 	.word	index@(.nv.constant0.triton_)
        /*0014*/ 	.short	0x0160
        /*0016*/ 	.short	0x001c


	//----- nvinfo : EIATTR_CBANK_PARAM_SIZE
	.align		4
.L_11:
        /*0018*/ 	.byte	0x03, 0x19
        /*001a*/ 	.short	0x001c


	//----- nvinfo : EIATTR_KPARAM_INFO
	.align		4
        /*001c*/ 	.byte	0x04, 0x17
        /*001e*/ 	.short	(.L_13 - .L_12)
.L_12:
        /*0020*/ 	.word	0x00000000
        /*0024*/ 	.short	0x0003
        /*0026*/ 	.short	0x0018
        /*0028*/ 	.byte	0x00, 0xf0, 0x11, 0x00


	//----- nvinfo : EIATTR_KPARAM_INFO
	.align		4
.L_13:
        /*002c*/ 	.byte	0x04, 0x17
        /*002e*/ 	.short	(.L_15 - .L_14)
.L_14:
        /*0030*/ 	.word	0x00000000
        /*0034*/ 	.short	0x0002
        /*0036*/ 	.short	0x0010
        /*0038*/ 	.byte	0x00, 0xf0, 0x21, 0x00


	//----- nvinfo : EIATTR_KPARAM_INFO
	.align		4
.L_15:
        /*003c*/ 	.byte	0x04, 0x17
        /*003e*/ 	.short	(.L_17 - .L_16)
.L_16:
        /*0040*/ 	.word	0x00000000
        /*0044*/ 	.short	0x0001
        /*0046*/ 	.short	0x0008
        /*0048*/ 	.byte	0x00, 0xf0, 0x21, 0x00


	//----- nvinfo : EIATTR_KPARAM_INFO
	.align		4
.L_17:
        /*004c*/ 	.byte	0x04, 0x17
        /*004e*/ 	.short	(.L_19 - .L_18)
.L_18:
        /*0050*/ 	.word	0x00000000
        /*0054*/ 	.short	0x0000
        /*0056*/ 	.short	0x0000
        /*0058*/ 	.byte	0x00, 0xf0, 0x21, 0x00


	//----- nvinfo : EIATTR_MAXREG_COUNT
	.align		4
.L_19:
        /*005c*/ 	.byte	0x03, 0x1b
        /*005e*/ 	.short	0x00ff


	//----- nvinfo : EIATTR_EXIT_INSTR_OFFSETS
	.align		4
        /*0060*/ 	.byte	0x04, 0x1c
        /*0062*/ 	.short	(.L_21 - .L_20)


	//   ....[0]....
.L_20:
        /*0064*/ 	.word	0x00000260


	//   ....[1]....
        /*0068*/ 	.word	0x00000280


	//----- nvinfo : EIATTR_MAX_THREADS
	.align		4
.L_21:
        /*006c*/ 	.byte	0x04, 0x05
        /*006e*/ 	.short	(.L_23 - .L_22)
.L_22:
        /*0070*/ 	.word	0x00000100
        /*0074*/ 	.word	0x00000001
        /*0078*/ 	.word	0x00000001
.L_23:


//--------------------- .nv.rel.action            --------------------------
	.section	.nv.rel.action,"",@"SHT_CUDA_RELOCINFO"
	.align	8
	.sectionentsize	8
        /*0000*/ 	.byte	0x73, 0x00, 0x00, 0x00, 0x00, 0x00, 0x00, 0x00, 0x00, 0x00, 0x00, 0x11, 0x25, 0x00, 0x05, 0x36


//--------------------- .nv.constant0.triton_     --------------------------
	.section	.nv.constant0.triton_,"a",@progbits
	.align	4
.nv.constant0.triton_:
	.zero		380


//--------------------- .text.triton_             --------------------------
	.section	.text.triton_,"ax",@progbits
	.sectioninfo	@"SHI_REGISTERS=14"
	.align	128
        .global         triton_
        .type           triton_,@function
        .size           triton_,(.L_x_1 - triton_)
        .other          triton_,@"STO_CUDA_ENTRY STV_DEFAULT"
triton_:
.text.triton_:
[----:B------:R-:W-:-:S02]  /*0000*/  IMAD.MOV.U32 R1, RZ, RZ, c[0x0][0x28] ;  /* 0x00000a00ff017624 */ /* 0x000fc400078e00ff */
[----:B------:R-:W0:Y:S01]  /*0010*/  S2R R0, SR_TID.X ;  /* 0x0000000000007919 */ /* 0x000e220000002100 */
[----:B------:R-:W-:Y:S01]  /*0020*/  CS2R R10, SRZ ;  /* 0x00000000000a7805 */ /* 0x000fe2000001ff00 */
[----:B------:R-:W-:Y:S02]  /*0030*/  ULDC.64 UR4, c[0x0][0x118] ;  /* 0x0000460000047ab9 */ /* 0x000fe40000000a00 */
[----:B------:R-:W1:Y:S01]  /*0040*/  S2R R5, SR_CTAID.X ;  /* 0x0000000000057919 */ /* 0x000e620000002500 */
[----:B0-----:R-:W-:Y:S01]  /*0050*/  IMAD.SHL.U32 R0, R0, 0x2, RZ ;  /* 0x0000000200007824 */ /* 0x001fe200078e00ff */
[----:B-1----:R-:W-:-:S04]  /*0060*/  SHF.R.S32.HI R3, RZ, 0x16, R5 ;  /* 0x00000016ff037819 */ /* 0x002fc80000011405 */
[----:B------:R-:W-:Y:S02]  /*0070*/  LOP3.LUT R0, R0, 0x1fe, RZ, 0xc0, !PT ;  /* 0x000001fe00007812 */ /* 0x000fe400078ec0ff */
[----:B------:R-:W-:Y:S02]  /*0080*/  SGXT R3, R3, 0x1 ;  /* 0x000000010303781a */ /* 0x000fe40000000200 */
[----:B------:R-:W-:-:S04]  /*0090*/  LEA R0, R5, R0, 0x9 ;  /* 0x0000000005007211 */ /* 0x000fc800078e48ff */
[----:B------:R-:W-:Y:S01]  /*00a0*/  LEA.HI R3, R3, R0, RZ, 0x4 ;  /* 0x0000000003037211 */ /* 0x000fe200078f20ff */
[C---:B------:R-:W-:Y:S01]  /*00b0*/  IMAD.HI R6, R0.reuse, 0x51eb851f, RZ ;  /* 0x51eb851f00067827 */ /* 0x040fe200078e02ff */
[----:B------:R-:W-:Y:S02]  /*00c0*/  ISETP.GE.AND P0, PT, R0, c[0x0][0x178], PT ;  /* 0x00005e0000007a0c */ /* 0x000fe40003f06270 */
[----:B------:R-:W-:Y:S02]  /*00d0*/  SHF.R.S32.HI R2, RZ, 0x4, R3 ;  /* 0x00000004ff027819 */ /* 0x000fe40000011403 */
[----:B------:R-:W-:Y:S02]  /*00e0*/  SHF.R.U32.HI R7, RZ, 0x1f, R6 ;  /* 0x0000001fff077819 */ /* 0x000fe40000011606 */
[----:B------:R-:W-:Y:S01]  /*00f0*/  LOP3.LUT R3, R3, 0xfffffff0, RZ, 0xc0, !PT ;  /* 0xfffffff003037812 */ /* 0x000fe200078ec0ff */
[----:B------:R-:W-:Y:S01]  /*0100*/  IMAD.HI R4, R2, 0x51eb851f, RZ ;  /* 0x51eb851f02047827 */ /* 0x000fe200078e02ff */
[----:B------:R-:W-:-:S02]  /*0110*/  LEA.HI.SX32 R8, R6, R7, 0x18 ;  /* 0x0000000706087211 */ /* 0x000fc400078fc2ff */
[----:B------:R-:W-:Y:S01]  /*0120*/  LEA.HI.SX32 R6, R6, R7, 0x15 ;  /* 0x0000000706067211 */ /* 0x000fe200078faaff */
[----:B------:R-:W-:Y:S01]  /*0130*/  IMAD.MOV.U32 R7, RZ, RZ, 0x4 ;  /* 0x00000004ff077424 */ /* 0x000fe200078e00ff */
[----:B------:R-:W-:Y:S02]  /*0140*/  SHF.R.U32.HI R5, RZ, 0x1f, R4 ;  /* 0x0000001fff057819 */ /* 0x000fe40000011604 */
[----:B------:R-:W-:Y:S02]  /*0150*/  LEA.HI R9, R8, R8, RZ, 0x3 ;  /* 0x0000000808097211 */ /* 0x000fe400078f18ff */
[----:B------:R-:W-:Y:S02]  /*0160*/  LEA.HI R5, R4, R5, RZ, 0x1c ;  /* 0x0000000504057211 */ /* 0x000fe400078fe0ff */
[----:B------:R-:W-:-:S03]  /*0170*/  LOP3.LUT R9, R9, 0xffffff8, RZ, 0xc0, !PT ;  /* 0x0ffffff809097812 */ /* 0x000fc600078ec0ff */
[----:B------:R-:W-:Y:S02]  /*0180*/  IMAD R5, R5, -0x32, R2 ;  /* 0xffffffce05057824 */ /* 0x000fe400078e0202 */
[----:B------:R-:W-:Y:S02]  /*0190*/  IMAD.IADD R9, R8, 0x1, -R9 ;  /* 0x0000000108097824 */ /* 0x000fe400078e0a09 */
[----:B------:R-:W-:Y:S02]  /*01a0*/  IMAD.IADD R2, R0, 0x1, -R3 ;  /* 0x0000000100027824 */ /* 0x000fe400078e0a03 */
[----:B------:R-:W-:-:S03]  /*01b0*/  IMAD R3, R6, 0x32, R5 ;  /* 0x0000003206037824 */ /* 0x000fc600078e0205 */
[----:B------:R-:W-:Y:S02]  /*01c0*/  LEA R2, R9, R2, 0x4 ;  /* 0x0000000209027211 */ /* 0x000fe400078e20ff */
[----:B------:R-:W-:Y:S02]  /*01d0*/  CS2R R8, SRZ ;  /* 0x0000000000087805 */ /* 0x000fe4000001ff00 */
[----:B------:R-:W-:Y:S01]  /*01e0*/  LEA R3, R3, R2, 0x7 ;  /* 0x0000000203037211 */ /* 0x000fe200078e38ff */
[----:B------:R-:W-:-:S04]  /*01f0*/  IMAD.WIDE R4, R2, R7, c[0x0][0x168] ;  /* 0x00005a0002047625 */ /* 0x000fc800078e0207 */
[-C--:B------:R-:W-:Y:S01]  /*0200*/  IMAD.WIDE R2, R3, R7.reuse, c[0x0][0x160] ;  /* 0x0000580003027625 */ /* 0x080fe200078e0207 */
[----:B------:R-:W2:Y:S04]  /*0210*/  @!P0 LDG.E.EL.64 R10, [R4.64] ;  /* 0x00000004040a8981 */ /* 0x000ea8000c2e1b00 */
[----:B------:R-:W2:Y:S01]  /*0220*/  @!P0 LDG.E.64 R8, [R2.64] ;  /* 0x0000000402088981 */ /* 0x000ea2000c1e1b00 */
[----:B------:R-:W-:Y:S01]  /*0230*/  IMAD.WIDE R6, R0, R7, c[0x0][0x170] ;  /* 0x00005c0000067625 */ /* 0x000fe200078e0207 */
[----:B--2---:R-:W-:Y:S01]  /*0240*/  FADD R8, R10, R8 ;  /* 0x000000080a087221 */ /* 0x004fe20000000000 */
[----:B------:R-:W-:Y:S01]  /*0250*/  FADD R9, R11, R9 ;  /* 0x000000090b097221 */ /* 0x000fe20000000000 */
[----:B------:R-:W-:Y:S06]  /*0260*/  @P0 EXIT ;  /* 0x000000000000094d */ /* 0x000fec0003800000 */
[----:B------:R-:W-:Y:S01]  /*0270*/  STG.E.64 [R6.64], R8 ;  /* 0x0000000806007986 */ /* 0x000fe2000c101b04 */
[----:B------:R-:W-:Y:S05]  /*0280*/  EXIT ;  /* 0x000000000000794d */ /* 0x000fea0003800000 */
.L_x_0:
[----:B------:R-:W-:-:S00]  /*0290*/  BRA `(.L_x_0) ;  /* 0xfffffff000007947 */ /* 0x000fc0000383ffff */
[----:B------:R-:W-:-:S00]  /*02a0*/  NOP ;  /* 0x0000000000007918 */ /* 0x000fc00000000000 */
        /* <DEDUP_REMOVED lines=13> */
.L_x_1:
